.version 3.1
.target sm_20

.global .f32 mem;

.entry main {
   .reg .f32 f<10>;

   ld.global.f32     f0, [mem];
   ld.global.ca.f32  f1, [mem + 4];
   ld.global.cg.f32  f2, [mem + 8];
   ld.global.cs.f32  f3, [mem + 12];
   ld.global.lu.f32  f4, [mem + 16];
   ld.global.cv.f32  f5, [mem + 20];
   

   add.f32 f6, f0, f1;
   add.f32 f6, f6, f2;
   add.f32 f6, f6, f3;
   add.f32 f6, f6, f4;
   add.f32 f6, f6, f5;

   st.global.f32    [mem], f6;
   st.global.wb.f32 [mem + 4], f6;
   st.global.cg.f32 [mem + 8], f6;
   st.global.cs.f32 [mem + 12], f6;
   st.global.wt.f32 [mem + 16], f6;
   exit;
}


// ===== COMPILED SASS (sm_100) =====

	.target	sm_100

	.elftype	@"ET_EXEC"


//--------------------- .note.nv.tkinfo           --------------------------
	.section	.note.nv.tkinfo,"",@"SHT_NOTE"
	.sectionflags	@"SHF_NOTE_NV_TKINFO"
	.tkinfo
        /*0018*/ 	.word	0x00000002
        /*0030*/ 	.string	""
        /*0030*/ 	.string	"ptxas"
        /*0030*/ 	.string	"Cuda compilation tools, release 13.0, V13.0.88"
        /*0030*/ 	.string	"Build cuda_13.0.r13.0/compiler.36424714_0"
        /*0030*/ 	.string	"-arch sm_100 "



//--------------------- .note.nv.cuinfo           --------------------------
	.section	.note.nv.cuinfo,"",@"SHT_NOTE"
	.sectionflags	@"SHF_NOTE_NV_CUINFO"
        /*0018*/ 	.short	0x0002
        /*001a*/ 	.short	0x0014
        /*001c*/ 	.short	0x0082
	.zero		2


//--------------------- .nv.info                  --------------------------
	.section	.nv.info,"",@"SHT_CUDA_INFO"
	.align	4


	//----- nvinfo : EIATTR_REGCOUNT
	.align		4
        /*0000*/ 	.byte	0x04, 0x2f
        /*0002*/ 	.short	(.L_2 - .L_1)
	.align		4
.L_1:
        /*0004*/ 	.word	index@(main)
        /*0008*/ 	.word	0x0000000b


	//----- nvinfo : EIATTR_FRAME_SIZE
	.align		4
.L_2:
        /*000c*/ 	.byte	0x04, 0x11
        /*000e*/ 	.short	(.L_4 - .L_3)
	.align		4
.L_3:
        /*0010*/ 	.word	index@(main)
        /*0014*/ 	.word	0x00000000


	//----- nvinfo : EIATTR_MIN_STACK_SIZE
	.align		4
.L_4:
        /*0018*/ 	.byte	0x04, 0x12
        /*001a*/ 	.short	(.L_6 - .L_5)
	.align		4
.L_5:
        /*001c*/ 	.word	index@(main)
        /*0020*/ 	.word	0x00000000
.L_6:


//--------------------- .nv.compat                --------------------------
	.section	.nv.compat,"",@"SHT_CUDA_COMPAT_INFO"
	.align	4
        /*0000*/ 	.byte	0x02, 0x09, 0x00, 0x00, 0x02, 0x02, 0x01, 0x00, 0x02, 0x05, 0x05, 0x00, 0x03, 0x07, 0x01, 0x01
        /*0010*/ 	.byte	0x02, 0x03, 0x00, 0x00, 0x02, 0x06, 0x01, 0x00, 0x04, 0x0b, 0x08, 0x00, 0x09, 0x00, 0x00, 0x00
        /*0020*/ 	.byte	0x00, 0x00, 0x00, 0x00


//--------------------- .nv.info.main             --------------------------
	.section	.nv.info.main,"",@"SHT_CUDA_INFO"
	.sectionflags	@""
	.align	4


	//----- nvinfo : EIATTR_CUDA_API_VERSION
	.align		4
        /*0000*/ 	.byte	0x04, 0x37
        /*0002*/ 	.short	(.L_8 - .L_7)
.L_7:
        /*0004*/ 	.word	0x00000082


	//----- nvinfo : EIATTR_SPARSE_MMA_MASK
	.align		4
.L_8:
        /*0008*/ 	.byte	0x03, 0x50
        /*000a*/ 	.short	0x0000


	//----- nvinfo : EIATTR_MAXREG_COUNT
	.align		4
        /*000c*/ 	.byte	0x03, 0x1b
        /*000e*/ 	.short	0x00ff


	//----- nvinfo : EIATTR_MERCURY_ISA_VERSION
	.align		4
        /*0010*/ 	.byte	0x03, 0x5f
        /*0012*/ 	.short	0x0101


	//----- nvinfo : EIATTR_VRC_CTA_INIT_COUNT
	.align		4
        /*0014*/ 	.byte	0x02, 0x4a
	.zero		1
	.zero		1


	//----- nvinfo : EIATTR_EXIT_INSTR_OFFSETS
	.align		4
        /*0018*/ 	.byte	0x04, 0x1c
        /*001a*/ 	.short	(.L_10 - .L_9)


	//   ....[0]....
.L_9:
        /*001c*/ 	.word	0x00000130


	//----- nvinfo : EIATTR_SW_WAR
	.align		4
.L_10:
        /*0020*/ 	.byte	0x04, 0x36
        /*0022*/ 	.short	(.L_12 - .L_11)
.L_11:
        /*0024*/ 	.word	0x00000008
.L_12:


//--------------------- .nv.callgraph             --------------------------
	.section	.nv.callgraph,"",@"SHT_CUDA_CALLGRAPH"
	.align	4
	.sectionentsize	8
	.align		4
        /*0000*/ 	.word	0x00000000
	.align		4
        /*0004*/ 	.word	0xffffffff
	.align		4
        /*0008*/ 	.word	0x00000000
	.align		4
        /*000c*/ 	.word	0xfffffffe
	.align		4
        /*0010*/ 	.word	0x00000000
	.align		4
        /*0014*/ 	.word	0xfffffffd
	.align		4
        /*0018*/ 	.word	0x00000000
	.align		4
        /*001c*/ 	.word	0xfffffffc


//--------------------- .nv.constant4             --------------------------
	.section	.nv.constant4,"a",@progbits
	.align	8
	.align		8
.nv.constant4:
        /*0000*/ 	.dword	mem


//--------------------- .text.main                --------------------------
	.section	.text.main,"ax",@progbits
	.align	128
.text.main:
        .type           main,@function
        .size           main,(.L_x_1 - main)
        .other          main,@"STO_CUDA_ENTRY STV_DEFAULT"
main:
[----:B------:R-:W-:Y:S08]  /*0000*/  LDC R1, c[0x0][0x37c] ;  /* 0x0000df00ff017b82 */ /* 0x000ff00000000800 */
[----:B------:R-:W0:Y:S01]  /*0010*/  LDC.64 R2, c[0x4][RZ] ;  /* 0x01000000ff027b82 */ /* 0x000e220000000a00 */
[----:B------:R-:W0:Y:S02]  /*0020*/  LDCU.64 UR4, c[0x0][0x358] ;  /* 0x00006b00ff0477ac */ /* 0x000e240008000a00 */
[----:B0-----:R-:W2:Y:S04]  /*0030*/  LDG.E R0, desc[UR4][R2.64] ;  /* 0x0000000402007981 */ /* 0x001ea8000c1e1900 */
[----:B------:R-:W2:Y:S04]  /*0040*/  LDG.E.STRONG.SM R5, desc[UR4][R2.64+0x4] ;  /* 0x0000040402057981 */ /* 0x000ea8000c1eb900 */
[----:B------:R-:W3:Y:S04]  /*0050*/  LDG.E.STRONG.GPU R4, desc[UR4][R2.64+0x8] ;  /* 0x0000080402047981 */ /* 0x000ee8000c1ef900 */
[----:B------:R-:W4:Y:S04]  /*0060*/  LDG.E.EF R6, desc[UR4][R2.64+0xc] ;  /* 0x00000c0402067981 */ /* 0x000f28000c0e1900 */
[----:B------:R-:W5:Y:S04]  /*0070*/  LDG.E.LU R7, desc[UR4][R2.64+0x10] ;  /* 0x0000100402077981 */ /* 0x000f68000c3e1900 */
[----:B------:R-:W5:Y:S01]  /*0080*/  LDG.E.STRONG.SYS R8, desc[UR4][R2.64+0x14] ;  /* 0x0000140402087981 */ /* 0x000f62000c1f5900 */
[----:B--2---:R-:W-:-:S04]  /*0090*/  FADD R5, R0, R5 ;  /* 0x0000000500057221 */ /* 0x004fc80000000000 */
[----:B---3--:R-:W-:-:S04]  /*00a0*/  FADD R5, R4, R5 ;  /* 0x0000000504057221 */ /* 0x008fc80000000000 */
[----:B----4-:R-:W-:-:S04]  /*00b0*/  FADD R6, R6, R5 ;  /* 0x0000000506067221 */ /* 0x010fc80000000000 */
[----:B-----5:R-:W-:-:S04]  /*00c0*/  FADD R7, R7, R6 ;  /* 0x0000000607077221 */ /* 0x020fc80000000000 */
[----:B------:R-:W-:-:S05]  /*00d0*/  FADD R7, R8, R7 ;  /* 0x0000000708077221 */ /* 0x000fca0000000000 */
[----:B------:R-:W-:Y:S04]  /*00e0*/  STG.E desc[UR4][R2.64], R7 ;  /* 0x0000000702007986 */ /* 0x000fe8000c101904 */
[----:B------:R-:W-:Y:S04]  /*00f0*/  STG.E.STRONG.SM desc[UR4][R2.64+0x4], R7 ;  /* 0x0000040702007986 */ /* 0x000fe8000c10b904 */
[----:B------:R-:W-:Y:S04]  /*0100*/  STG.E.STRONG.GPU desc[UR4][R2.64+0x8], R7 ;  /* 0x0000080702007986 */ /* 0x000fe8000c10f904 */
[----:B------:R-:W-:Y:S04]  /*0110*/  STG.E.EF desc[UR4][R2.64+0xc], R7 ;  /* 0x00000c0702007986 */ /* 0x000fe8000c001904 */
[----:B------:R-:W-:Y:S01]  /*0120*/  STG.E.STRONG.SYS desc[UR4][R2.64+0x10], R7 ;  /* 0x0000100702007986 */ /* 0x000fe2000c115904 */
[----:B------:R-:W-:Y:S05]  /*0130*/  EXIT ;  /* 0x000000000000794d */ /* 0x000fea0003800000 */
.L_x_0:
[----:B------:R-:W-:-:S00]  /*0140*/  BRA `(.L_x_0) ;  /* 0xfffffffc00fc7947 */ /* 0x000fc0000383ffff */
[----:B------:R-:W-:-:S00]  /*0150*/  NOP ;  /* 0x0000000000007918 */ /* 0x000fc00000000000 */
        /* <DEDUP_REMOVED lines=10> */
.L_x_1:


//--------------------- .nv.shared.reserved.0     --------------------------
	.section	.nv.shared.reserved.0,"aw",@nobits
	.weak		__nv_reservedSMEM_offset_0_alias
	.size		__nv_reservedSMEM_offset_0_alias, 0, 64
	.other		__nv_reservedSMEM_offset_0_alias,@"STO_CUDA_RESERVED_SHARED STV_DEFAULT"
__nv_reservedSMEM_offset_0_alias:
	.zero		0
	.zero		64


//--------------------- .nv.global                --------------------------
	.section	.nv.global,"aw",@nobits
	.align	4
.nv.global:
	.type		mem,@object
	.size		mem,(.L_0 - mem)
mem:
	.zero		4
.L_0:


//--------------------- .nv.constant0.main        --------------------------
	.section	.nv.constant0.main,"a",@progbits
	.sectionflags	@""
	.align	4
.nv.constant0.main:
	.zero		896


//--------------------- SYMBOLS --------------------------

	.type		.nv.reservedSmem.offset0,@object
	.size		.nv.reservedSmem.offset0,0x4
